	.headerflags	@"EF_CUDA_TEXMODE_UNIFIED EF_CUDA_64BIT_ADDRESS EF_CUDA_ACCELERATORS EF_CUDA_SM90 EF_CUDA_VIRTUAL_SM(EF_CUDA_SM90)"
	.elftype	@"ET_EXEC"


//--------------------- .nv.info                  --------------------------
	.section	.nv.info,"",@"SHT_CUDA_INFO"
	.align	4


	//----- nvinfo : EIATTR_REGCOUNT
	.align		4
        /*0000*/ 	.byte	0x04, 0x2f
        /*0002*/ 	.short	(.L_1 - .L_0)
	.align		4
.L_0:
        /*0004*/ 	.word	index@(triton_poi_fused_convolution_19)
        /*0008*/ 	.word	0x0000000e


	//----- nvinfo : EIATTR_MIN_STACK_SIZE
	.align		4
.L_1:
        /*000c*/ 	.byte	0x04, 0x12
        /*000e*/ 	.short	(.L_3 - .L_2)
	.align		4
.L_2:
        /*0010*/ 	.word	index@(triton_poi_fused_convolution_19)
        /*0014*/ 	.word	0x00000000


	//----- nvinfo : EIATTR_FRAME_SIZE
	.align		4
.L_3:
        /*0018*/ 	.byte	0x04, 0x11
        /*001a*/ 	.short	(.L_5 - .L_4)
	.align		4
.L_4:
        /*001c*/ 	.word	index@(triton_poi_fused_convolution_19)
        /*0020*/ 	.word	0x00000000


	//----- nvinfo : EIATTR_MIN_STACK_SIZE
	.align		4
.L_5:
        /*0024*/ 	.byte	0x04, 0x12
        /*0026*/ 	.short	(.L_7 - .L_6)
	.align		4
.L_6:
        /*0028*/ 	.word	index@(triton_poi_fused_convolution_19)
        /*002c*/ 	.word	0x00000000
.L_7:


//--------------------- .nv.info.triton_poi_fused_convolution_19 --------------------------
	.section	.nv.info.triton_poi_fused_convolution_19,"",@"SHT_CUDA_INFO"
	.sectionflags	@""
	.align	4


	//----- nvinfo : EIATTR_CUDA_API_VERSION
	.align		4
        /*0000*/ 	.byte	0x04, 0x37
        /*0002*/ 	.short	(.L_9 - .L_8)
.L_8:
        /*0004*/ 	.word	0x0000007c


	//----- nvinfo : EIATTR_KPARAM_INFO
	.align		4
.L_9:
        /*0008*/ 	.byte	0x04, 0x17
        /*000a*/ 	.short	(.L_11 - .L_10)
.L_10:
        /*000c*/ 	.word	0x00000000
        /*0010*/ 	.short	0x0002
        /*0012*/ 	.short	0x0010
        /*0014*/ 	.byte	0x00, 0xf0, 0x11, 0x00


	//----- nvinfo : EIATTR_KPARAM_INFO
	.align		4
.L_11:
        /*0018*/ 	.byte	0x04, 0x17
        /*001a*/ 	.short	(.L_13 - .L_12)
.L_12:
        /*001c*/ 	.word	0x00000000
        /*0020*/ 	.short	0x0001
        /*0022*/ 	.short	0x0008
        /*0024*/ 	.byte	0x00, 0xf4, 0x21, 0x00


	//----- nvinfo : EIATTR_KPARAM_INFO
	.align		4
.L_13:
        /*0028*/ 	.byte	0x04, 0x17
        /*002a*/ 	.short	(.L_15 - .L_14)
.L_14:
        /*002c*/ 	.word	0x00000000
        /*0030*/ 	.short	0x0000
        /*0032*/ 	.short	0x0000
        /*0034*/ 	.byte	0x00, 0xf4, 0x21, 0x00


	//----- nvinfo : EIATTR_SPARSE_MMA_MASK
	.align		4
.L_15:
        /*0038*/ 	.byte	0x03, 0x50
        /*003a*/ 	.short	0x0000


	//----- nvinfo : EIATTR_MAXREG_COUNT
	.align		4
        /*003c*/ 	.byte	0x03, 0x1b
        /*003e*/ 	.short	0x00ff


	//----- nvinfo : EIATTR_EXIT_INSTR_OFFSETS
	.align		4
        /*0040*/ 	.byte	0x04, 0x1c
        /*0042*/ 	.short	(.L_17 - .L_16)


	//   ....[0]....
.L_16:
        /*0044*/ 	.word	0x00000170


	//----- nvinfo : EIATTR_REQNTID
	.align		4
.L_17:
        /*0048*/ 	.byte	0x04, 0x10
        /*004a*/ 	.short	(.L_19 - .L_18)
.L_18:
        /*004c*/ 	.word	0x00000100
        /*0050*/ 	.word	0x00000001
        /*0054*/ 	.word	0x00000001


	//----- nvinfo : EIATTR_CBANK_PARAM_SIZE
	.align		4
.L_19:
        /*0058*/ 	.byte	0x03, 0x19
        /*005a*/ 	.short	0x0014


	//----- nvinfo : EIATTR_PARAM_CBANK
	.align		4
        /*005c*/ 	.byte	0x04, 0x0a
        /*005e*/ 	.short	(.L_21 - .L_20)
	.align		4
.L_20:
        /*0060*/ 	.word	index@(.nv.constant0.triton_poi_fused_convolution_19)
        /*0064*/ 	.short	0x0210
        /*0066*/ 	.short	0x0014


	//----- nvinfo : EIATTR_SW_WAR
	.align		4
.L_21:
        /*0068*/ 	.byte	0x04, 0x36
        /*006a*/ 	.short	(.L_23 - .L_22)
.L_22:
        /*006c*/ 	.word	0x00000008
.L_23:


//--------------------- .nv.callgraph             --------------------------
	.section	.nv.callgraph,"",@"SHT_CUDA_CALLGRAPH"
	.align	4
	.sectionentsize	8
	.align		4
        /*0000*/ 	.word	0x00000000
	.align		4
        /*0004*/ 	.word	0xffffffff
	.align		4
        /*0008*/ 	.word	0x00000000
	.align		4
        /*000c*/ 	.word	0xfffffffe
	.align		4
        /*0010*/ 	.word	0x00000000
	.align		4
        /*0014*/ 	.word	0xfffffffd
	.align		4
        /*0018*/ 	.word	0x00000000
	.align		4
        /*001c*/ 	.word	0xfffffffc


//--------------------- .text.triton_poi_fused_convolution_19 --------------------------
	.section	.text.triton_poi_fused_convolution_19,"ax",@progbits
	.align	128
        .global         triton_poi_fused_convolution_19
        .type           triton_poi_fused_convolution_19,@function
        .size           triton_poi_fused_convolution_19,(.L_x_1 - triton_poi_fused_convolution_19)
        .other          triton_poi_fused_convolution_19,@"STO_CUDA_ENTRY STV_DEFAULT"
triton_poi_fused_convolution_19:
.text.triton_poi_fused_convolution_19:
[----:B------:R-:W-:Y:S01]  /*0000*/  LDC R1, c[0x0][0x28] ;  /* 0x00000a00ff017b82 */ /* 0x000fe20000000800 */
[----:B------:R-:W1:Y:S07]  /*0010*/  S2R R0, SR_TID.X ;  /* 0x0000000000007919 */ /* 0x000e6e0000002100 */
[----:B------:R-:W2:Y:S01]  /*0020*/  LDC.64 R4, c[0x0][0x218] ;  /* 0x00008600ff047b82 */ /* 0x000ea20000000a00 */
[----:B------:R-:W-:Y:S01]  /*0030*/  ULDC.64 UR4, c[0x0][0x208] ;  /* 0x0000820000047ab9 */ /* 0x000fe20000000a00 */
[----:B------:R-:W3:Y:S06]  /*0040*/  S2R R7, SR_CTAID.X ;  /* 0x0000000000077919 */ /* 0x000eec0000002500 */
[----:B------:R-:W4:Y:S01]  /*0050*/  LDC.64 R2, c[0x0][0x210] ;  /* 0x00008400ff027b82 */ /* 0x000f220000000a00 */
[----:B-1----:R-:W-:-:S04]  /*0060*/  SHF.L.U32 R0, R0, 0x1, RZ ;  /* 0x0000000100007819 */ /* 0x002fc800000006ff */
[----:B------:R-:W-:-:S04]  /*0070*/  LOP3.LUT R0, R0, 0x1fe, RZ, 0xc0, !PT ;  /* 0x000001fe00007812 */ /* 0x000fc800078ec0ff */
[----:B---3--:R-:W-:-:S05]  /*0080*/  LEA R7, R7, R0, 0x9 ;  /* 0x0000000007077211 */ /* 0x008fca00078e48ff */
[----:B------:R-:W-:-:S04]  /*0090*/  IMAD.HI R0, R7, 0x78787879, RZ ;  /* 0x7878787907007827 */ /* 0x000fc800078e02ff */
[----:B----4-:R-:W-:Y:S01]  /*00a0*/  IMAD.WIDE R2, R7, 0x4, R2 ;  /* 0x0000000407027825 */ /* 0x010fe200078e0202 */
[----:B------:R-:W-:-:S04]  /*00b0*/  SHF.R.U32.HI R9, RZ, 0x1f, R0 ;  /* 0x0000001fff097819 */ /* 0x000fc80000011600 */
[----:B------:R-:W-:Y:S01]  /*00c0*/  LEA.HI.SX32 R9, R0, R9, 0x15 ;  /* 0x0000000900097211 */ /* 0x000fe200078faaff */
[----:B------:R-:W3:Y:S04]  /*00d0*/  LDG.E.64 R6, desc[UR4][R2.64] ;  /* 0x0000000402067981 */ /* 0x000ee8000c1e1b00 */
[----:B------:R-:W-:-:S05]  /*00e0*/  IMAD.HI R0, R9, 0x2aaaaaab, RZ ;  /* 0x2aaaaaab09007827 */ /* 0x000fca00078e02ff */
[----:B------:R-:W-:-:S04]  /*00f0*/  SHF.R.U32.HI R11, RZ, 0x1f, R0 ;  /* 0x0000001fff0b7819 */ /* 0x000fc80000011600 */
[----:B------:R-:W-:-:S05]  /*0100*/  LEA.HI R0, R0, R11, RZ, 0x1d ;  /* 0x0000000b00007211 */ /* 0x000fca00078fe8ff */
[----:B------:R-:W-:-:S04]  /*0110*/  IMAD R9, R0, -0x30, R9 ;  /* 0xffffffd000097824 */ /* 0x000fc800078e0209 */
[----:B--2---:R-:W-:-:S06]  /*0120*/  IMAD.WIDE R4, R9, 0x4, R4 ;  /* 0x0000000409047825 */ /* 0x004fcc00078e0204 */
[----:B------:R-:W3:Y:S02]  /*0130*/  LDG.E.EL R4, desc[UR4][R4.64] ;  /* 0x0000000404047981 */ /* 0x000ee4000c2e1900 */
[--C-:B---3--:R-:W-:Y:S01]  /*0140*/  FADD R6, R6, R4.reuse ;  /* 0x0000000406067221 */ /* 0x108fe20000000000 */
[----:B------:R-:W-:-:S05]  /*0150*/  FADD R7, R7, R4 ;  /* 0x0000000407077221 */ /* 0x000fca0000000000 */
[----:B------:R-:W-:Y:S01]  /*0160*/  STG.E.64 desc[UR4][R2.64], R6 ;  /* 0x0000000602007986 */ /* 0x000fe2000c101b04 */
[----:B------:R-:W-:Y:S05]  /*0170*/  EXIT ;  /* 0x000000000000794d */ /* 0x000fea0003800000 */
.L_x_0:
[----:B------:R-:W-:-:S00]  /*0180*/  BRA `(.L_x_0) ;  /* 0xfffffffc00fc7947 */ /* 0x000fc0000383ffff */
[----:B------:R-:W-:-:S00]  /*0190*/  NOP ;  /* 0x0000000000007918 */ /* 0x000fc00000000000 */
        /* <DEDUP_REMOVED lines=14> */
.L_x_1:


//--------------------- .nv.constant0.triton_poi_fused_convolution_19 --------------------------
	.section	.nv.constant0.triton_poi_fused_convolution_19,"a",@progbits
	.sectionflags	@""
	.align	4
.nv.constant0.triton_poi_fused_convolution_19:
	.zero		548
